//
// Generated by NVIDIA NVVM Compiler
//
// Compiler Build ID: CL-36424714
// Cuda compilation tools, release 13.0, V13.0.88
// Based on NVVM 20.0.0
//

.version 9.0
.target sm_100
.address_size 64

	// .globl	_Z17reduction_kernel0PdPKdl
// _ZZ17reduction_kernel0PdPKdlE4smem has been demoted
// _ZZ17reduction_kernel1PdPKdlE4smem has been demoted
// _ZZ17reduction_productPdPKdS1_lE4smem has been demoted
// _ZZ17reduction_kernel2PdPKdlE4smem has been demoted

.visible .entry _Z17reduction_kernel0PdPKdl(
	.param .u64 .ptr .align 1 _Z17reduction_kernel0PdPKdl_param_0,
	.param .u64 .ptr .align 1 _Z17reduction_kernel0PdPKdl_param_1,
	.param .u64 _Z17reduction_kernel0PdPKdl_param_2
)
{
	.reg .pred 	%p<12>;
	.reg .b32 	%r<17>;
	.reg .b64 	%rd<12>;
	.reg .b64 	%fd<32>;
	// demoted variable
	.shared .align 8 .b8 _ZZ17reduction_kernel0PdPKdlE4smem[8192];
	ld.param.u64 	%rd2, [_Z17reduction_kernel0PdPKdl_param_0];
	ld.param.u64 	%rd3, [_Z17reduction_kernel0PdPKdl_param_1];
	ld.param.u64 	%rd4, [_Z17reduction_kernel0PdPKdl_param_2];
	mov.u32 	%r1, %ctaid.x;
	mov.u32 	%r4, %ntid.x;
	mov.u32 	%r2, %tid.x;
	mad.lo.s32 	%r5, %r1, %r4, %r2;
	cvt.s64.s32 	%rd1, %r5;
	setp.le.s64 	%p1, %rd4, %rd1;
	shl.b32 	%r6, %r2, 3;
	mov.u32 	%r7, _ZZ17reduction_kernel0PdPKdlE4smem;
	add.s32 	%r3, %r7, %r6;
	@%p1 bra 	$L__BB0_2;
	cvta.to.global.u64 	%rd6, %rd3;
	shl.b64 	%rd7, %rd1, 3;
	add.s64 	%rd8, %rd6, %rd7;
	ld.global.f64 	%fd1, [%rd8];
	st.shared.f64 	[%r3], %fd1;
	bra.uni 	$L__BB0_3;
$L__BB0_2:
	mov.b64 	%rd5, 0;
	st.shared.u64 	[%r3], %rd5;
$L__BB0_3:
	bar.sync 	0;
	and.b32  	%r8, %r2, 1;
	setp.eq.b32 	%p2, %r8, 1;
	@%p2 bra 	$L__BB0_5;
	ld.shared.f64 	%fd2, [%r3+8];
	ld.shared.f64 	%fd3, [%r3];
	add.f64 	%fd4, %fd2, %fd3;
	st.shared.f64 	[%r3], %fd4;
$L__BB0_5:
	bar.sync 	0;
	and.b32  	%r9, %r2, 3;
	setp.ne.s32 	%p3, %r9, 0;
	@%p3 bra 	$L__BB0_7;
	ld.shared.f64 	%fd5, [%r3+16];
	ld.shared.f64 	%fd6, [%r3];
	add.f64 	%fd7, %fd5, %fd6;
	st.shared.f64 	[%r3], %fd7;
$L__BB0_7:
	bar.sync 	0;
	and.b32  	%r10, %r2, 7;
	setp.ne.s32 	%p4, %r10, 0;
	@%p4 bra 	$L__BB0_9;
	ld.shared.f64 	%fd8, [%r3+32];
	ld.shared.f64 	%fd9, [%r3];
	add.f64 	%fd10, %fd8, %fd9;
	st.shared.f64 	[%r3], %fd10;
$L__BB0_9:
	bar.sync 	0;
	and.b32  	%r11, %r2, 15;
	setp.ne.s32 	%p5, %r11, 0;
	@%p5 bra 	$L__BB0_11;
	ld.shared.f64 	%fd11, [%r3+64];
	ld.shared.f64 	%fd12, [%r3];
	add.f64 	%fd13, %fd11, %fd12;
	st.shared.f64 	[%r3], %fd13;
$L__BB0_11:
	bar.sync 	0;
	and.b32  	%r12, %r2, 31;
	setp.ne.s32 	%p6, %r12, 0;
	@%p6 bra 	$L__BB0_13;
	ld.shared.f64 	%fd14, [%r3+128];
	ld.shared.f64 	%fd15, [%r3];
	add.f64 	%fd16, %fd14, %fd15;
	st.shared.f64 	[%r3], %fd16;
$L__BB0_13:
	bar.sync 	0;
	and.b32  	%r13, %r2, 63;
	setp.ne.s32 	%p7, %r13, 0;
	@%p7 bra 	$L__BB0_15;
	ld.shared.f64 	%fd17, [%r3+256];
	ld.shared.f64 	%fd18, [%r3];
	add.f64 	%fd19, %fd17, %fd18;
	st.shared.f64 	[%r3], %fd19;
$L__BB0_15:
	bar.sync 	0;
	and.b32  	%r14, %r2, 127;
	setp.ne.s32 	%p8, %r14, 0;
	@%p8 bra 	$L__BB0_17;
	ld.shared.f64 	%fd20, [%r3+512];
	ld.shared.f64 	%fd21, [%r3];
	add.f64 	%fd22, %fd20, %fd21;
	st.shared.f64 	[%r3], %fd22;
$L__BB0_17:
	bar.sync 	0;
	and.b32  	%r15, %r2, 255;
	setp.ne.s32 	%p9, %r15, 0;
	@%p9 bra 	$L__BB0_19;
	ld.shared.f64 	%fd23, [%r3+1024];
	ld.shared.f64 	%fd24, [%r3];
	add.f64 	%fd25, %fd23, %fd24;
	st.shared.f64 	[%r3], %fd25;
$L__BB0_19:
	bar.sync 	0;
	and.b32  	%r16, %r2, 511;
	setp.ne.s32 	%p10, %r16, 0;
	@%p10 bra 	$L__BB0_21;
	ld.shared.f64 	%fd26, [%r3+2048];
	ld.shared.f64 	%fd27, [%r3];
	add.f64 	%fd28, %fd26, %fd27;
	st.shared.f64 	[%r3], %fd28;
$L__BB0_21:
	bar.sync 	0;
	setp.ne.s32 	%p11, %r2, 0;
	@%p11 bra 	$L__BB0_23;
	ld.shared.f64 	%fd29, [_ZZ17reduction_kernel0PdPKdlE4smem];
	ld.shared.f64 	%fd30, [_ZZ17reduction_kernel0PdPKdlE4smem+4096];
	add.f64 	%fd31, %fd29, %fd30;
	cvta.to.global.u64 	%rd9, %rd2;
	mul.wide.u32 	%rd10, %r1, 8;
	add.s64 	%rd11, %rd9, %rd10;
	st.global.f64 	[%rd11], %fd31;
$L__BB0_23:
	ret;

}
	// .globl	_Z17reduction_kernel1PdPKdl
.visible .entry _Z17reduction_kernel1PdPKdl(
	.param .u64 .ptr .align 1 _Z17reduction_kernel1PdPKdl_param_0,
	.param .u64 .ptr .align 1 _Z17reduction_kernel1PdPKdl_param_1,
	.param .u64 _Z17reduction_kernel1PdPKdl_param_2
)
{
	.reg .pred 	%p<12>;
	.reg .b32 	%r<18>;
	.reg .b64 	%rd<12>;
	.reg .b64 	%fd<32>;
	// demoted variable
	.shared .align 8 .b8 _ZZ17reduction_kernel1PdPKdlE4smem[8192];
	ld.param.u64 	%rd2, [_Z17reduction_kernel1PdPKdl_param_0];
	ld.param.u64 	%rd3, [_Z17reduction_kernel1PdPKdl_param_1];
	ld.param.u64 	%rd4, [_Z17reduction_kernel1PdPKdl_param_2];
	mov.u32 	%r1, %ctaid.x;
	mov.u32 	%r4, %ntid.x;
	mov.u32 	%r2, %tid.x;
	mad.lo.s32 	%r5, %r1, %r4, %r2;
	cvt.s64.s32 	%rd1, %r5;
	setp.le.s64 	%p1, %rd4, %rd1;
	shl.b32 	%r6, %r2, 3;
	mov.u32 	%r7, _ZZ17reduction_kernel1PdPKdlE4smem;
	add.s32 	%r3, %r7, %r6;
	@%p1 bra 	$L__BB1_2;
	cvta.to.global.u64 	%rd6, %rd3;
	shl.b64 	%rd7, %rd1, 3;
	add.s64 	%rd8, %rd6, %rd7;
	ld.global.f64 	%fd1, [%rd8];
	st.shared.f64 	[%r3], %fd1;
	bra.uni 	$L__BB1_3;
$L__BB1_2:
	mov.b64 	%rd5, 0;
	st.shared.u64 	[%r3], %rd5;
$L__BB1_3:
	bar.sync 	0;
	setp.gt.u32 	%p2, %r2, 511;
	@%p2 bra 	$L__BB1_5;
	add.s32 	%r9, %r3, %r6;
	ld.shared.f64 	%fd2, [%r9+8];
	ld.shared.f64 	%fd3, [%r9];
	add.f64 	%fd4, %fd2, %fd3;
	st.shared.f64 	[%r9], %fd4;
$L__BB1_5:
	bar.sync 	0;
	setp.gt.u32 	%p3, %r2, 255;
	@%p3 bra 	$L__BB1_7;
	mad.lo.s32 	%r10, %r2, 24, %r3;
	ld.shared.f64 	%fd5, [%r10+16];
	ld.shared.f64 	%fd6, [%r10];
	add.f64 	%fd7, %fd5, %fd6;
	st.shared.f64 	[%r10], %fd7;
$L__BB1_7:
	bar.sync 	0;
	setp.gt.u32 	%p4, %r2, 127;
	@%p4 bra 	$L__BB1_9;
	mad.lo.s32 	%r11, %r2, 56, %r3;
	ld.shared.f64 	%fd8, [%r11+32];
	ld.shared.f64 	%fd9, [%r11];
	add.f64 	%fd10, %fd8, %fd9;
	st.shared.f64 	[%r11], %fd10;
$L__BB1_9:
	bar.sync 	0;
	setp.gt.u32 	%p5, %r2, 63;
	@%p5 bra 	$L__BB1_11;
	mad.lo.s32 	%r12, %r2, 120, %r3;
	ld.shared.f64 	%fd11, [%r12+64];
	ld.shared.f64 	%fd12, [%r12];
	add.f64 	%fd13, %fd11, %fd12;
	st.shared.f64 	[%r12], %fd13;
$L__BB1_11:
	bar.sync 	0;
	setp.gt.u32 	%p6, %r2, 31;
	@%p6 bra 	$L__BB1_13;
	mad.lo.s32 	%r13, %r2, 248, %r3;
	ld.shared.f64 	%fd14, [%r13+128];
	ld.shared.f64 	%fd15, [%r13];
	add.f64 	%fd16, %fd14, %fd15;
	st.shared.f64 	[%r13], %fd16;
$L__BB1_13:
	bar.warp.sync 	-1;
	setp.gt.u32 	%p7, %r2, 15;
	@%p7 bra 	$L__BB1_15;
	mad.lo.s32 	%r14, %r2, 504, %r3;
	ld.shared.f64 	%fd17, [%r14+256];
	ld.shared.f64 	%fd18, [%r14];
	add.f64 	%fd19, %fd17, %fd18;
	st.shared.f64 	[%r14], %fd19;
$L__BB1_15:
	bar.warp.sync 	-1;
	setp.gt.u32 	%p8, %r2, 7;
	@%p8 bra 	$L__BB1_17;
	mad.lo.s32 	%r15, %r2, 1016, %r3;
	ld.shared.f64 	%fd20, [%r15+512];
	ld.shared.f64 	%fd21, [%r15];
	add.f64 	%fd22, %fd20, %fd21;
	st.shared.f64 	[%r15], %fd22;
$L__BB1_17:
	bar.warp.sync 	-1;
	setp.gt.u32 	%p9, %r2, 3;
	@%p9 bra 	$L__BB1_19;
	mad.lo.s32 	%r16, %r2, 2040, %r3;
	ld.shared.f64 	%fd23, [%r16+1024];
	ld.shared.f64 	%fd24, [%r16];
	add.f64 	%fd25, %fd23, %fd24;
	st.shared.f64 	[%r16], %fd25;
$L__BB1_19:
	bar.warp.sync 	-1;
	setp.gt.u32 	%p10, %r2, 1;
	@%p10 bra 	$L__BB1_21;
	mad.lo.s32 	%r17, %r2, 4088, %r3;
	ld.shared.f64 	%fd26, [%r17+2048];
	ld.shared.f64 	%fd27, [%r17];
	add.f64 	%fd28, %fd26, %fd27;
	st.shared.f64 	[%r17], %fd28;
$L__BB1_21:
	bar.warp.sync 	-1;
	setp.ne.s32 	%p11, %r2, 0;
	@%p11 bra 	$L__BB1_23;
	ld.shared.f64 	%fd29, [_ZZ17reduction_kernel1PdPKdlE4smem];
	ld.shared.f64 	%fd30, [_ZZ17reduction_kernel1PdPKdlE4smem+4096];
	add.f64 	%fd31, %fd29, %fd30;
	cvta.to.global.u64 	%rd9, %rd2;
	mul.wide.u32 	%rd10, %r1, 8;
	add.s64 	%rd11, %rd9, %rd10;
	st.global.f64 	[%rd11], %fd31;
$L__BB1_23:
	ret;

}
	// .globl	_Z17reduction_productPdPKdS1_l
.visible .entry _Z17reduction_productPdPKdS1_l(
	.param .u64 .ptr .align 1 _Z17reduction_productPdPKdS1_l_param_0,
	.param .u64 .ptr .align 1 _Z17reduction_productPdPKdS1_l_param_1,
	.param .u64 .ptr .align 1 _Z17reduction_productPdPKdS1_l_param_2,
	.param .u64 _Z17reduction_productPdPKdS1_l_param_3
)
{
	.reg .pred 	%p<8>;
	.reg .b32 	%r<8>;
	.reg .b64 	%rd<15>;
	.reg .b64 	%fd<34>;
	// demoted variable
	.shared .align 8 .b8 _ZZ17reduction_productPdPKdS1_lE4smem[8192];
	ld.param.u64 	%rd2, [_Z17reduction_productPdPKdS1_l_param_0];
	ld.param.u64 	%rd3, [_Z17reduction_productPdPKdS1_l_param_1];
	ld.param.u64 	%rd4, [_Z17reduction_productPdPKdS1_l_param_2];
	ld.param.u64 	%rd5, [_Z17reduction_productPdPKdS1_l_param_3];
	mov.u32 	%r1, %ctaid.x;
	mov.u32 	%r4, %ntid.x;
	mov.u32 	%r2, %tid.x;
	mad.lo.s32 	%r5, %r1, %r4, %r2;
	cvt.s64.s32 	%rd1, %r5;
	setp.le.s64 	%p1, %rd5, %rd1;
	shl.b32 	%r6, %r2, 3;
	mov.u32 	%r7, _ZZ17reduction_productPdPKdS1_lE4smem;
	add.s32 	%r3, %r7, %r6;
	@%p1 bra 	$L__BB2_2;
	cvta.to.global.u64 	%rd7, %rd3;
	cvta.to.global.u64 	%rd8, %rd4;
	shl.b64 	%rd9, %rd1, 3;
	add.s64 	%rd10, %rd7, %rd9;
	ld.global.f64 	%fd1, [%rd10];
	add.s64 	%rd11, %rd8, %rd9;
	ld.global.f64 	%fd2, [%rd11];
	mul.f64 	%fd3, %fd1, %fd2;
	st.shared.f64 	[%r3], %fd3;
	bra.uni 	$L__BB2_3;
$L__BB2_2:
	mov.b64 	%rd6, 0;
	st.shared.u64 	[%r3], %rd6;
$L__BB2_3:
	bar.sync 	0;
	setp.gt.u32 	%p2, %r2, 511;
	@%p2 bra 	$L__BB2_5;
	ld.shared.f64 	%fd4, [%r3+4096];
	ld.shared.f64 	%fd5, [%r3];
	add.f64 	%fd6, %fd4, %fd5;
	st.shared.f64 	[%r3], %fd6;
$L__BB2_5:
	bar.sync 	0;
	setp.gt.u32 	%p3, %r2, 255;
	@%p3 bra 	$L__BB2_7;
	ld.shared.f64 	%fd7, [%r3+2048];
	ld.shared.f64 	%fd8, [%r3];
	add.f64 	%fd9, %fd7, %fd8;
	st.shared.f64 	[%r3], %fd9;
$L__BB2_7:
	bar.sync 	0;
	setp.gt.u32 	%p4, %r2, 127;
	@%p4 bra 	$L__BB2_9;
	ld.shared.f64 	%fd10, [%r3+1024];
	ld.shared.f64 	%fd11, [%r3];
	add.f64 	%fd12, %fd10, %fd11;
	st.shared.f64 	[%r3], %fd12;
$L__BB2_9:
	bar.sync 	0;
	setp.gt.u32 	%p5, %r2, 63;
	@%p5 bra 	$L__BB2_11;
	ld.shared.f64 	%fd13, [%r3+512];
	ld.shared.f64 	%fd14, [%r3];
	add.f64 	%fd15, %fd13, %fd14;
	st.shared.f64 	[%r3], %fd15;
$L__BB2_11:
	bar.sync 	0;
	setp.gt.u32 	%p6, %r2, 31;
	@%p6 bra 	$L__BB2_14;
	ld.shared.f64 	%fd16, [%r3+256];
	ld.shared.f64 	%fd17, [%r3];
	add.f64 	%fd18, %fd16, %fd17;
	st.shared.f64 	[%r3], %fd18;
	bar.warp.sync 	-1;
	ld.shared.f64 	%fd19, [%r3+128];
	ld.shared.f64 	%fd20, [%r3];
	add.f64 	%fd21, %fd19, %fd20;
	st.shared.f64 	[%r3], %fd21;
	bar.warp.sync 	-1;
	ld.shared.f64 	%fd22, [%r3+64];
	ld.shared.f64 	%fd23, [%r3];
	add.f64 	%fd24, %fd22, %fd23;
	st.shared.f64 	[%r3], %fd24;
	bar.warp.sync 	-1;
	ld.shared.f64 	%fd25, [%r3+32];
	ld.shared.f64 	%fd26, [%r3];
	add.f64 	%fd27, %fd25, %fd26;
	st.shared.f64 	[%r3], %fd27;
	bar.warp.sync 	-1;
	ld.shared.f64 	%fd28, [%r3+16];
	ld.shared.f64 	%fd29, [%r3];
	add.f64 	%fd30, %fd28, %fd29;
	st.shared.f64 	[%r3], %fd30;
	bar.warp.sync 	-1;
	setp.ne.s32 	%p7, %r2, 0;
	@%p7 bra 	$L__BB2_14;
	ld.shared.f64 	%fd31, [_ZZ17reduction_productPdPKdS1_lE4smem];
	ld.shared.f64 	%fd32, [_ZZ17reduction_productPdPKdS1_lE4smem+8];
	add.f64 	%fd33, %fd31, %fd32;
	cvta.to.global.u64 	%rd12, %rd2;
	mul.wide.u32 	%rd13, %r1, 8;
	add.s64 	%rd14, %rd12, %rd13;
	st.global.f64 	[%rd14], %fd33;
$L__BB2_14:
	ret;

}
	// .globl	_Z17reduction_kernel2PdPKdl
.visible .entry _Z17reduction_kernel2PdPKdl(
	.param .u64 .ptr .align 1 _Z17reduction_kernel2PdPKdl_param_0,
	.param .u64 .ptr .align 1 _Z17reduction_kernel2PdPKdl_param_1,
	.param .u64 _Z17reduction_kernel2PdPKdl_param_2
)
{
	.reg .pred 	%p<8>;
	.reg .b32 	%r<8>;
	.reg .b64 	%rd<12>;
	.reg .b64 	%fd<32>;
	// demoted variable
	.shared .align 8 .b8 _ZZ17reduction_kernel2PdPKdlE4smem[8192];
	ld.param.u64 	%rd2, [_Z17reduction_kernel2PdPKdl_param_0];
	ld.param.u64 	%rd3, [_Z17reduction_kernel2PdPKdl_param_1];
	ld.param.u64 	%rd4, [_Z17reduction_kernel2PdPKdl_param_2];
	mov.u32 	%r1, %ctaid.x;
	mov.u32 	%r4, %ntid.x;
	mov.u32 	%r2, %tid.x;
	mad.lo.s32 	%r5, %r1, %r4, %r2;
	cvt.s64.s32 	%rd1, %r5;
	setp.le.s64 	%p1, %rd4, %rd1;
	shl.b32 	%r6, %r2, 3;
	mov.u32 	%r7, _ZZ17reduction_kernel2PdPKdlE4smem;
	add.s32 	%r3, %r7, %r6;
	@%p1 bra 	$L__BB3_2;
	cvta.to.global.u64 	%rd6, %rd3;
	shl.b64 	%rd7, %rd1, 3;
	add.s64 	%rd8, %rd6, %rd7;
	ld.global.f64 	%fd1, [%rd8];
	st.shared.f64 	[%r3], %fd1;
	bra.uni 	$L__BB3_3;
$L__BB3_2:
	mov.b64 	%rd5, 0;
	st.shared.u64 	[%r3], %rd5;
$L__BB3_3:
	bar.sync 	0;
	setp.gt.u32 	%p2, %r2, 511;
	@%p2 bra 	$L__BB3_5;
	ld.shared.f64 	%fd2, [%r3+4096];
	ld.shared.f64 	%fd3, [%r3];
	add.f64 	%fd4, %fd2, %fd3;
	st.shared.f64 	[%r3], %fd4;
$L__BB3_5:
	bar.sync 	0;
	setp.gt.u32 	%p3, %r2, 255;
	@%p3 bra 	$L__BB3_7;
	ld.shared.f64 	%fd5, [%r3+2048];
	ld.shared.f64 	%fd6, [%r3];
	add.f64 	%fd7, %fd5, %fd6;
	st.shared.f64 	[%r3], %fd7;
$L__BB3_7:
	bar.sync 	0;
	setp.gt.u32 	%p4, %r2, 127;
	@%p4 bra 	$L__BB3_9;
	ld.shared.f64 	%fd8, [%r3+1024];
	ld.shared.f64 	%fd9, [%r3];
	add.f64 	%fd10, %fd8, %fd9;
	st.shared.f64 	[%r3], %fd10;
$L__BB3_9:
	bar.sync 	0;
	setp.gt.u32 	%p5, %r2, 63;
	@%p5 bra 	$L__BB3_11;
	ld.shared.f64 	%fd11, [%r3+512];
	ld.shared.f64 	%fd12, [%r3];
	add.f64 	%fd13, %fd11, %fd12;
	st.shared.f64 	[%r3], %fd13;
$L__BB3_11:
	bar.sync 	0;
	setp.gt.u32 	%p6, %r2, 31;
	@%p6 bra 	$L__BB3_14;
	ld.shared.f64 	%fd14, [%r3+256];
	ld.shared.f64 	%fd15, [%r3];
	add.f64 	%fd16, %fd14, %fd15;
	st.shared.f64 	[%r3], %fd16;
	bar.warp.sync 	-1;
	ld.shared.f64 	%fd17, [%r3+128];
	ld.shared.f64 	%fd18, [%r3];
	add.f64 	%fd19, %fd17, %fd18;
	st.shared.f64 	[%r3], %fd19;
	bar.warp.sync 	-1;
	ld.shared.f64 	%fd20, [%r3+64];
	ld.shared.f64 	%fd21, [%r3];
	add.f64 	%fd22, %fd20, %fd21;
	st.shared.f64 	[%r3], %fd22;
	bar.warp.sync 	-1;
	ld.shared.f64 	%fd23, [%r3+32];
	ld.shared.f64 	%fd24, [%r3];
	add.f64 	%fd25, %fd23, %fd24;
	st.shared.f64 	[%r3], %fd25;
	bar.warp.sync 	-1;
	ld.shared.f64 	%fd26, [%r3+16];
	ld.shared.f64 	%fd27, [%r3];
	add.f64 	%fd28, %fd26, %fd27;
	st.shared.f64 	[%r3], %fd28;
	bar.warp.sync 	-1;
	setp.ne.s32 	%p7, %r2, 0;
	@%p7 bra 	$L__BB3_14;
	ld.shared.f64 	%fd29, [_ZZ17reduction_kernel2PdPKdlE4smem];
	ld.shared.f64 	%fd30, [_ZZ17reduction_kernel2PdPKdlE4smem+8];
	add.f64 	%fd31, %fd29, %fd30;
	cvta.to.global.u64 	%rd9, %rd2;
	mul.wide.u32 	%rd10, %r1, 8;
	add.s64 	%rd11, %rd9, %rd10;
	st.global.f64 	[%rd11], %fd31;
$L__BB3_14:
	ret;

}


// ===== COMPILED SASS (sm_100) =====

	.target	sm_100

	.elftype	@"ET_EXEC"


//--------------------- .note.nv.tkinfo           --------------------------
	.section	.note.nv.tkinfo,"",@"SHT_NOTE"
	.sectionflags	@"SHF_NOTE_NV_TKINFO"
	.tkinfo
        /*0018*/ 	.word	0x00000002
        /*0030*/ 	.string	""
        /*0030*/ 	.string	"ptxas"
        /*0030*/ 	.string	"Cuda compilation tools, release 13.0, V13.0.88"
        /*0030*/ 	.string	"Build cuda_13.0.r13.0/compiler.36424714_0"
        /*0030*/ 	.string	"-arch sm_100 -m 64 "



//--------------------- .note.nv.cuinfo           --------------------------
	.section	.note.nv.cuinfo,"",@"SHT_NOTE"
	.sectionflags	@"SHF_NOTE_NV_CUINFO"
        /*0018*/ 	.short	0x0002
        /*001a*/ 	.short	0x0064
        /*001c*/ 	.short	0x0082
	.zero		2


//--------------------- .nv.info                  --------------------------
	.section	.nv.info,"",@"SHT_CUDA_INFO"
	.align	4


	//----- nvinfo : EIATTR_REGCOUNT
	.align		4
        /*0000*/ 	.byte	0x04, 0x2f
        /*0002*/ 	.short	(.L_1 - .L_0)
	.align		4
.L_0:
        /*0004*/ 	.word	index@(_Z17reduction_kernel0PdPKdl)
        /*0008*/ 	.word	0x0000000e


	//----- nvinfo : EIATTR_FRAME_SIZE
	.align		4
.L_1:
        /*000c*/ 	.byte	0x04, 0x11
        /*000e*/ 	.short	(.L_3 - .L_2)
	.align		4
.L_2:
        /*0010*/ 	.word	index@(_Z17reduction_kernel0PdPKdl)
        /*0014*/ 	.word	0x00000000


	//----- nvinfo : EIATTR_REGCOUNT
	.align		4
.L_3:
        /*0018*/ 	.byte	0x04, 0x2f
        /*001a*/ 	.short	(.L_5 - .L_4)
	.align		4
.L_4:
        /*001c*/ 	.word	index@(_Z17reduction_kernel1PdPKdl)
        /*0020*/ 	.word	0x00000014


	//----- nvinfo : EIATTR_FRAME_SIZE
	.align		4
.L_5:
        /*0024*/ 	.byte	0x04, 0x11
        /*0026*/ 	.short	(.L_7 - .L_6)
	.align		4
.L_6:
        /*0028*/ 	.word	index@(_Z17reduction_kernel1PdPKdl)
        /*002c*/ 	.word	0x00000000


	//----- nvinfo : EIATTR_REGCOUNT
	.align		4
.L_7:
        /*0030*/ 	.byte	0x04, 0x2f
        /*0032*/ 	.short	(.L_9 - .L_8)
	.align		4
.L_8:
        /*0034*/ 	.word	index@(_Z17reduction_productPdPKdS1_l)
        /*0038*/ 	.word	0x0000000e


	//----- nvinfo : EIATTR_FRAME_SIZE
	.align		4
.L_9:
        /*003c*/ 	.byte	0x04, 0x11
        /*003e*/ 	.short	(.L_11 - .L_10)
	.align		4
.L_10:
        /*0040*/ 	.word	index@(_Z17reduction_productPdPKdS1_l)
        /*0044*/ 	.word	0x00000000


	//----- nvinfo : EIATTR_REGCOUNT
	.align		4
.L_11:
        /*0048*/ 	.byte	0x04, 0x2f
        /*004a*/ 	.short	(.L_13 - .L_12)
	.align		4
.L_12:
        /*004c*/ 	.word	index@(_Z17reduction_kernel2PdPKdl)
        /*0050*/ 	.word	0x0000000e


	//----- nvinfo : EIATTR_FRAME_SIZE
	.align		4
.L_13:
        /*0054*/ 	.byte	0x04, 0x11
        /*0056*/ 	.short	(.L_15 - .L_14)
	.align		4
.L_14:
        /*0058*/ 	.word	index@(_Z17reduction_kernel2PdPKdl)
        /*005c*/ 	.word	0x00000000


	//----- nvinfo : EIATTR_MIN_STACK_SIZE
	.align		4
.L_15:
        /*0060*/ 	.byte	0x04, 0x12
        /*0062*/ 	.short	(.L_17 - .L_16)
	.align		4
.L_16:
        /*0064*/ 	.word	index@(_Z17reduction_kernel2PdPKdl)
        /*0068*/ 	.word	0x00000000


	//----- nvinfo : EIATTR_MIN_STACK_SIZE
	.align		4
.L_17:
        /*006c*/ 	.byte	0x04, 0x12
        /*006e*/ 	.short	(.L_19 - .L_18)
	.align		4
.L_18:
        /*0070*/ 	.word	index@(_Z17reduction_productPdPKdS1_l)
        /*0074*/ 	.word	0x00000000


	//----- nvinfo : EIATTR_MIN_STACK_SIZE
	.align		4
.L_19:
        /*0078*/ 	.byte	0x04, 0x12
        /*007a*/ 	.short	(.L_21 - .L_20)
	.align		4
.L_20:
        /*007c*/ 	.word	index@(_Z17reduction_kernel1PdPKdl)
        /*0080*/ 	.word	0x00000000


	//----- nvinfo : EIATTR_MIN_STACK_SIZE
	.align		4
.L_21:
        /*0084*/ 	.byte	0x04, 0x12
        /*0086*/ 	.short	(.L_23 - .L_22)
	.align		4
.L_22:
        /*0088*/ 	.word	index@(_Z17reduction_kernel0PdPKdl)
        /*008c*/ 	.word	0x00000000
.L_23:


//--------------------- .nv.compat                --------------------------
	.section	.nv.compat,"",@"SHT_CUDA_COMPAT_INFO"
	.align	4
        /*0000*/ 	.byte	0x02, 0x09, 0x00, 0x00, 0x02, 0x02, 0x01, 0x00, 0x02, 0x05, 0x05, 0x00, 0x03, 0x07, 0x01, 0x01
        /*0010*/ 	.byte	0x02, 0x03, 0x00, 0x00, 0x02, 0x06, 0x01, 0x00, 0x04, 0x0b, 0x08, 0x00, 0x01, 0x00, 0x00, 0x00
        /*0020*/ 	.byte	0x00, 0x00, 0x00, 0x00


//--------------------- .nv.info._Z17reduction_kernel2PdPKdl --------------------------
	.section	.nv.info._Z17reduction_kernel2PdPKdl,"",@"SHT_CUDA_INFO"
	.sectionflags	@""
	.align	4


	//----- nvinfo : EIATTR_CUDA_API_VERSION
	.align		4
        /*0000*/ 	.byte	0x04, 0x37
        /*0002*/ 	.short	(.L_25 - .L_24)
.L_24:
        /*0004*/ 	.word	0x00000082


	//----- nvinfo : EIATTR_KPARAM_INFO
	.align		4
.L_25:
        /*0008*/ 	.byte	0x04, 0x17
        /*000a*/ 	.short	(.L_27 - .L_26)
.L_26:
        /*000c*/ 	.word	0x00000000
        /*0010*/ 	.short	0x0002
        /*0012*/ 	.short	0x0010
        /*0014*/ 	.byte	0x00, 0xf0, 0x21, 0x00


	//----- nvinfo : EIATTR_KPARAM_INFO
	.align		4
.L_27:
        /*0018*/ 	.byte	0x04, 0x17
        /*001a*/ 	.short	(.L_29 - .L_28)
.L_28:
        /*001c*/ 	.word	0x00000000
        /*0020*/ 	.short	0x0001
        /*0022*/ 	.short	0x0008
        /*0024*/ 	.byte	0x00, 0xf5, 0x21, 0x00


	//----- nvinfo : EIATTR_KPARAM_INFO
	.align		4
.L_29:
        /*0028*/ 	.byte	0x04, 0x17
        /*002a*/ 	.short	(.L_31 - .L_30)
.L_30:
        /*002c*/ 	.word	0x00000000
        /*0030*/ 	.short	0x0000
        /*0032*/ 	.short	0x0000
        /*0034*/ 	.byte	0x00, 0xf5, 0x21, 0x00


	//----- nvinfo : EIATTR_SPARSE_MMA_MASK
	.align		4
.L_31:
        /*0038*/ 	.byte	0x03, 0x50
        /*003a*/ 	.short	0x0000


	//----- nvinfo : EIATTR_MAXREG_COUNT
	.align		4
        /*003c*/ 	.byte	0x03, 0x1b
        /*003e*/ 	.short	0x00ff


	//----- nvinfo : EIATTR_NUM_BARRIERS
	.align		4
        /*0040*/ 	.byte	0x02, 0x4c
        /*0042*/ 	.byte	0x01
	.zero		1


	//----- nvinfo : EIATTR_MERCURY_ISA_VERSION
	.align		4
        /*0044*/ 	.byte	0x03, 0x5f
        /*0046*/ 	.short	0x0101


	//----- nvinfo : EIATTR_COOP_GROUP_MASK_REGIDS
	.align		4
        /*0048*/ 	.byte	0x04, 0x29
        /*004a*/ 	.short	(.L_33 - .L_32)


	//   ....[0]....
.L_32:
        /*004c*/ 	.word	0xffffffff


	//   ....[1]....
        /*0050*/ 	.word	0xffffffff


	//   ....[2]....
        /*0054*/ 	.word	0xffffffff


	//   ....[3]....
        /*0058*/ 	.word	0xffffffff


	//   ....[4]....
        /*005c*/ 	.word	0xffffffff


	//----- nvinfo : EIATTR_COOP_GROUP_INSTR_OFFSETS
	.align		4
.L_33:
        /*0060*/ 	.byte	0x04, 0x28
        /*0062*/ 	.short	(.L_35 - .L_34)


	//   ....[0]....
.L_34:
        /*0064*/ 	.word	0x00000340


	//   ....[1]....
        /*0068*/ 	.word	0x00000390


	//   ....[2]....
        /*006c*/ 	.word	0x000003e0


	//   ....[3]....
        /*0070*/ 	.word	0x00000430


	//   ....[4]....
        /*0074*/ 	.word	0x00000480


	//----- nvinfo : EIATTR_VRC_CTA_INIT_COUNT
	.align		4
.L_35:
        /*0078*/ 	.byte	0x02, 0x4a
	.zero		1
	.zero		1


	//----- nvinfo : EIATTR_EXIT_INSTR_OFFSETS
	.align		4
        /*007c*/ 	.byte	0x04, 0x1c
        /*007e*/ 	.short	(.L_37 - .L_36)


	//   ....[0]....
.L_36:
        /*0080*/ 	.word	0x000002e0


	//   ....[1]....
        /*0084*/ 	.word	0x00000490


	//   ....[2]....
        /*0088*/ 	.word	0x000004f0


	//----- nvinfo : EIATTR_CBANK_PARAM_SIZE
	.align		4
.L_37:
        /*008c*/ 	.byte	0x03, 0x19
        /*008e*/ 	.short	0x0018


	//----- nvinfo : EIATTR_PARAM_CBANK
	.align		4
        /*0090*/ 	.byte	0x04, 0x0a
        /*0092*/ 	.short	(.L_39 - .L_38)
	.align		4
.L_38:
        /*0094*/ 	.word	index@(.nv.constant0._Z17reduction_kernel2PdPKdl)
        /*0098*/ 	.short	0x0380
        /*009a*/ 	.short	0x0018


	//----- nvinfo : EIATTR_SW_WAR
	.align		4
.L_39:
        /*009c*/ 	.byte	0x04, 0x36
        /*009e*/ 	.short	(.L_41 - .L_40)
.L_40:
        /*00a0*/ 	.word	0x00000008
.L_41:


//--------------------- .nv.info._Z17reduction_productPdPKdS1_l --------------------------
	.section	.nv.info._Z17reduction_productPdPKdS1_l,"",@"SHT_CUDA_INFO"
	.sectionflags	@""
	.align	4


	//----- nvinfo : EIATTR_CUDA_API_VERSION
	.align		4
        /*0000*/ 	.byte	0x04, 0x37
        /*0002*/ 	.short	(.L_43 - .L_42)
.L_42:
        /*0004*/ 	.word	0x00000082


	//----- nvinfo : EIATTR_KPARAM_INFO
	.align		4
.L_43:
        /*0008*/ 	.byte	0x04, 0x17
        /*000a*/ 	.short	(.L_45 - .L_44)
.L_44:
        /*000c*/ 	.word	0x00000000
        /*0010*/ 	.short	0x0003
        /*0012*/ 	.short	0x0018
        /*0014*/ 	.byte	0x00, 0xf0, 0x21, 0x00


	//----- nvinfo : EIATTR_KPARAM_INFO
	.align		4
.L_45:
        /*0018*/ 	.byte	0x04, 0x17
        /*001a*/ 	.short	(.L_47 - .L_46)
.L_46:
        /*001c*/ 	.word	0x00000000
        /*0020*/ 	.short	0x0002
        /*0022*/ 	.short	0x0010
        /*0024*/ 	.byte	0x00, 0xf5, 0x21, 0x00


	//----- nvinfo : EIATTR_KPARAM_INFO
	.align		4
.L_47:
        /*0028*/ 	.byte	0x04, 0x17
        /*002a*/ 	.short	(.L_49 - .L_48)
.L_48:
        /*002c*/ 	.word	0x00000000
        /*0030*/ 	.short	0x0001
        /*0032*/ 	.short	0x0008
        /*0034*/ 	.byte	0x00, 0xf5, 0x21, 0x00


	//----- nvinfo : EIATTR_KPARAM_INFO
	.align		4
.L_49:
        /*0038*/ 	.byte	0x04, 0x17
        /*003a*/ 	.short	(.L_51 - .L_50)
.L_50:
        /*003c*/ 	.word	0x00000000
        /*0040*/ 	.short	0x0000
        /*0042*/ 	.short	0x0000
        /*0044*/ 	.byte	0x00, 0xf5, 0x21, 0x00


	//----- nvinfo : EIATTR_SPARSE_MMA_MASK
	.align		4
.L_51:
        /*0048*/ 	.byte	0x03, 0x50
        /*004a*/ 	.short	0x0000


	//----- nvinfo : EIATTR_MAXREG_COUNT
	.align		4
        /*004c*/ 	.byte	0x03, 0x1b
        /*004e*/ 	.short	0x00ff


	//----- nvinfo : EIATTR_NUM_BARRIERS
	.align		4
        /*0050*/ 	.byte	0x02, 0x4c
        /*0052*/ 	.byte	0x01
	.zero		1


	//----- nvinfo : EIATTR_MERCURY_ISA_VERSION
	.align		4
        /*0054*/ 	.byte	0x03, 0x5f
        /*0056*/ 	.short	0x0101


	//----- nvinfo : EIATTR_COOP_GROUP_MASK_REGIDS
	.align		4
        /*0058*/ 	.byte	0x04, 0x29
        /*005a*/ 	.short	(.L_53 - .L_52)


	//   ....[0]....
.L_52:
        /*005c*/ 	.word	0xffffffff


	//   ....[1]....
        /*0060*/ 	.word	0xffffffff


	//   ....[2]....
        /*0064*/ 	.word	0xffffffff


	//   ....[3]....
        /*0068*/ 	.word	0xffffffff


	//   ....[4]....
        /*006c*/ 	.word	0xffffffff


	//----- nvinfo : EIATTR_COOP_GROUP_INSTR_OFFSETS
	.align		4
.L_53:
        /*0070*/ 	.byte	0x04, 0x28
        /*0072*/ 	.short	(.L_55 - .L_54)


	//   ....[0]....
.L_54:
        /*0074*/ 	.word	0x000003b0


	//   ....[1]....
        /*0078*/ 	.word	0x00000400


	//   ....[2]....
        /*007c*/ 	.word	0x00000450


	//   ....[3]....
        /*0080*/ 	.word	0x000004a0


	//   ....[4]....
        /*0084*/ 	.word	0x000004f0


	//----- nvinfo : EIATTR_VRC_CTA_INIT_COUNT
	.align		4
.L_55:
        /*0088*/ 	.byte	0x02, 0x4a
	.zero		1
	.zero		1


	//----- nvinfo : EIATTR_EXIT_INSTR_OFFSETS
	.align		4
        /*008c*/ 	.byte	0x04, 0x1c
        /*008e*/ 	.short	(.L_57 - .L_56)


	//   ....[0]....
.L_56:
        /*0090*/ 	.word	0x00000350


	//   ....[1]....
        /*0094*/ 	.word	0x00000500


	//   ....[2]....
        /*0098*/ 	.word	0x00000560


	//----- nvinfo : EIATTR_CBANK_PARAM_SIZE
	.align		4
.L_57:
        /*009c*/ 	.byte	0x03, 0x19
        /*009e*/ 	.short	0x0020


	//----- nvinfo : EIATTR_PARAM_CBANK
	.align		4
        /*00a0*/ 	.byte	0x04, 0x0a
        /*00a2*/ 	.short	(.L_59 - .L_58)
	.align		4
.L_58:
        /*00a4*/ 	.word	index@(.nv.constant0._Z17reduction_productPdPKdS1_l)
        /*00a8*/ 	.short	0x0380
        /*00aa*/ 	.short	0x0020


	//----- nvinfo : EIATTR_SW_WAR
	.align		4
.L_59:
        /*00ac*/ 	.byte	0x04, 0x36
        /*00ae*/ 	.short	(.L_61 - .L_60)
.L_60:
        /*00b0*/ 	.word	0x00000008
.L_61:


//--------------------- .nv.info._Z17reduction_kernel1PdPKdl --------------------------
	.section	.nv.info._Z17reduction_kernel1PdPKdl,"",@"SHT_CUDA_INFO"
	.sectionflags	@""
	.align	4


	//----- nvinfo : EIATTR_CUDA_API_VERSION
	.align		4
        /*0000*/ 	.byte	0x04, 0x37
        /*0002*/ 	.short	(.L_63 - .L_62)
.L_62:
        /*0004*/ 	.word	0x00000082


	//----- nvinfo : EIATTR_KPARAM_INFO
	.align		4
.L_63:
        /*0008*/ 	.byte	0x04, 0x17
        /*000a*/ 	.short	(.L_65 - .L_64)
.L_64:
        /*000c*/ 	.word	0x00000000
        /*0010*/ 	.short	0x0002
        /*0012*/ 	.short	0x0010
        /*0014*/ 	.byte	0x00, 0xf0, 0x21, 0x00


	//----- nvinfo : EIATTR_KPARAM_INFO
	.align		4
.L_65:
        /*0018*/ 	.byte	0x04, 0x17
        /*001a*/ 	.short	(.L_67 - .L_66)
.L_66:
        /*001c*/ 	.word	0x00000000
        /*0020*/ 	.short	0x0001
        /*0022*/ 	.short	0x0008
        /*0024*/ 	.byte	0x00, 0xf5, 0x21, 0x00


	//----- nvinfo : EIATTR_KPARAM_INFO
	.align		4
.L_67:
        /*0028*/ 	.byte	0x04, 0x17
        /*002a*/ 	.short	(.L_69 - .L_68)
.L_68:
        /*002c*/ 	.word	0x00000000
        /*0030*/ 	.short	0x0000
        /*0032*/ 	.short	0x0000
        /*0034*/ 	.byte	0x00, 0xf5, 0x21, 0x00


	//----- nvinfo : EIATTR_SPARSE_MMA_MASK
	.align		4
.L_69:
        /*0038*/ 	.byte	0x03, 0x50
        /*003a*/ 	.short	0x0000


	//----- nvinfo : EIATTR_MAXREG_COUNT
	.align		4
        /*003c*/ 	.byte	0x03, 0x1b
        /*003e*/ 	.short	0x00ff


	//----- nvinfo : EIATTR_NUM_BARRIERS
	.align		4
        /*0040*/ 	.byte	0x02, 0x4c
        /*0042*/ 	.byte	0x01
	.zero		1


	//----- nvinfo : EIATTR_MERCURY_ISA_VERSION
	.align		4
        /*0044*/ 	.byte	0x03, 0x5f
        /*0046*/ 	.short	0x0101


	//----- nvinfo : EIATTR_COOP_GROUP_MASK_REGIDS
	.align		4
        /*0048*/ 	.byte	0x04, 0x29
        /*004a*/ 	.short	(.L_71 - .L_70)


	//   ....[0]....
.L_70:
        /*004c*/ 	.word	0xffffffff


	//   ....[1]....
        /*0050*/ 	.word	0xffffffff


	//   ....[2]....
        /*0054*/ 	.word	0xffffffff


	//   ....[3]....
        /*0058*/ 	.word	0xffffffff


	//   ....[4]....
        /*005c*/ 	.word	0xffffffff


	//----- nvinfo : EIATTR_COOP_GROUP_INSTR_OFFSETS
	.align		4
.L_71:
        /*0060*/ 	.byte	0x04, 0x28
        /*0062*/ 	.short	(.L_73 - .L_72)


	//   ....[0]....
.L_72:
        /*0064*/ 	.word	0x00000390


	//   ....[1]....
        /*0068*/ 	.word	0x00000400


	//   ....[2]....
        /*006c*/ 	.word	0x00000470


	//   ....[3]....
        /*0070*/ 	.word	0x000004e0


	//   ....[4]....
        /*0074*/ 	.word	0x00000540


	//----- nvinfo : EIATTR_VRC_CTA_INIT_COUNT
	.align		4
.L_73:
        /*0078*/ 	.byte	0x02, 0x4a
	.zero		1
	.zero		1


	//----- nvinfo : EIATTR_EXIT_INSTR_OFFSETS
	.align		4
        /*007c*/ 	.byte	0x04, 0x1c
        /*007e*/ 	.short	(.L_75 - .L_74)


	//   ....[0]....
.L_74:
        /*0080*/ 	.word	0x00000550


	//   ....[1]....
        /*0084*/ 	.word	0x000005c0


	//----- nvinfo : EIATTR_CBANK_PARAM_SIZE
	.align		4
.L_75:
        /*0088*/ 	.byte	0x03, 0x19
        /*008a*/ 	.short	0x0018


	//----- nvinfo : EIATTR_PARAM_CBANK
	.align		4
        /*008c*/ 	.byte	0x04, 0x0a
        /*008e*/ 	.short	(.L_77 - .L_76)
	.align		4
.L_76:
        /*0090*/ 	.word	index@(.nv.constant0._Z17reduction_kernel1PdPKdl)
        /*0094*/ 	.short	0x0380
        /*0096*/ 	.short	0x0018


	//----- nvinfo : EIATTR_SW_WAR
	.align		4
.L_77:
        /*0098*/ 	.byte	0x04, 0x36
        /*009a*/ 	.short	(.L_79 - .L_78)
.L_78:
        /*009c*/ 	.word	0x00000008
.L_79:


//--------------------- .nv.info._Z17reduction_kernel0PdPKdl --------------------------
	.section	.nv.info._Z17reduction_kernel0PdPKdl,"",@"SHT_CUDA_INFO"
	.sectionflags	@""
	.align	4


	//----- nvinfo : EIATTR_CUDA_API_VERSION
	.align		4
        /*0000*/ 	.byte	0x04, 0x37
        /*0002*/ 	.short	(.L_81 - .L_80)
.L_80:
        /*0004*/ 	.word	0x00000082


	//----- nvinfo : EIATTR_KPARAM_INFO
	.align		4
.L_81:
        /*0008*/ 	.byte	0x04, 0x17
        /*000a*/ 	.short	(.L_83 - .L_82)
.L_82:
        /*000c*/ 	.word	0x00000000
        /*0010*/ 	.short	0x0002
        /*0012*/ 	.short	0x0010
        /*0014*/ 	.byte	0x00, 0xf0, 0x21, 0x00


	//----- nvinfo : EIATTR_KPARAM_INFO
	.align		4
.L_83:
        /*0018*/ 	.byte	0x04, 0x17
        /*001a*/ 	.short	(.L_85 - .L_84)
.L_84:
        /*001c*/ 	.word	0x00000000
        /*0020*/ 	.short	0x0001
        /*0022*/ 	.short	0x0008
        /*0024*/ 	.byte	0x00, 0xf5, 0x21, 0x00


	//----- nvinfo : EIATTR_KPARAM_INFO
	.align		4
.L_85:
        /*0028*/ 	.byte	0x04, 0x17
        /*002a*/ 	.short	(.L_87 - .L_86)
.L_86:
        /*002c*/ 	.word	0x00000000
        /*0030*/ 	.short	0x0000
        /*0032*/ 	.short	0x0000
        /*0034*/ 	.byte	0x00, 0xf5, 0x21, 0x00


	//----- nvinfo : EIATTR_SPARSE_MMA_MASK
	.align		4
.L_87:
        /*0038*/ 	.byte	0x03, 0x50
        /*003a*/ 	.short	0x0000


	//----- nvinfo : EIATTR_MAXREG_COUNT
	.align		4
        /*003c*/ 	.byte	0x03, 0x1b
        /*003e*/ 	.short	0x00ff


	//----- nvinfo : EIATTR_NUM_BARRIERS
	.align		4
        /*0040*/ 	.byte	0x02, 0x4c
        /*0042*/ 	.byte	0x01
	.zero		1


	//----- nvinfo : EIATTR_MERCURY_ISA_VERSION
	.align		4
        /*0044*/ 	.byte	0x03, 0x5f
        /*0046*/ 	.short	0x0101


	//----- nvinfo : EIATTR_VRC_CTA_INIT_COUNT
	.align		4
        /*0048*/ 	.byte	0x02, 0x4a
	.zero		1
	.zero		1


	//----- nvinfo : EIATTR_EXIT_INSTR_OFFSETS
	.align		4
        /*004c*/ 	.byte	0x04, 0x1c
        /*004e*/ 	.short	(.L_89 - .L_88)


	//   ....[0]....
.L_88:
        /*0050*/ 	.word	0x000004d0


	//   ....[1]....
        /*0054*/ 	.word	0x00000540


	//----- nvinfo : EIATTR_CBANK_PARAM_SIZE
	.align		4
.L_89:
        /*0058*/ 	.byte	0x03, 0x19
        /*005a*/ 	.short	0x0018


	//----- nvinfo : EIATTR_PARAM_CBANK
	.align		4
        /*005c*/ 	.byte	0x04, 0x0a
        /*005e*/ 	.short	(.L_91 - .L_90)
	.align		4
.L_90:
        /*0060*/ 	.word	index@(.nv.constant0._Z17reduction_kernel0PdPKdl)
        /*0064*/ 	.short	0x0380
        /*0066*/ 	.short	0x0018


	//----- nvinfo : EIATTR_SW_WAR
	.align		4
.L_91:
        /*0068*/ 	.byte	0x04, 0x36
        /*006a*/ 	.short	(.L_93 - .L_92)
.L_92:
        /*006c*/ 	.word	0x00000008
.L_93:


//--------------------- .nv.callgraph             --------------------------
	.section	.nv.callgraph,"",@"SHT_CUDA_CALLGRAPH"
	.align	4
	.sectionentsize	8
	.align		4
        /*0000*/ 	.word	0x00000000
	.align		4
        /*0004*/ 	.word	0xffffffff
	.align		4
        /*0008*/ 	.word	0x00000000
	.align		4
        /*000c*/ 	.word	0xfffffffe
	.align		4
        /*0010*/ 	.word	0x00000000
	.align		4
        /*0014*/ 	.word	0xfffffffd
	.align		4
        /*0018*/ 	.word	0x00000000
	.align		4
        /*001c*/ 	.word	0xfffffffc


//--------------------- .text._Z17reduction_kernel2PdPKdl --------------------------
	.section	.text._Z17reduction_kernel2PdPKdl,"ax",@progbits
	.align	128
        .global         _Z17reduction_kernel2PdPKdl
        .type           _Z17reduction_kernel2PdPKdl,@function
        .size           _Z17reduction_kernel2PdPKdl,(.L_x_4 - _Z17reduction_kernel2PdPKdl)
        .other          _Z17reduction_kernel2PdPKdl,@"STO_CUDA_ENTRY STV_DEFAULT"
_Z17reduction_kernel2PdPKdl:
.text._Z17reduction_kernel2PdPKdl:
[----:B------:R-:W-:Y:S01]  /*0000*/  LDC R1, c[0x0][0x37c] ;  /* 0x0000df00ff017b82 */ /* 0x000fe20000000800 */
[----:B------:R-:W0:Y:S01]  /*0010*/  S2R R0, SR_CTAID.X ;  /* 0x0000000000007919 */ /* 0x000e220000002500 */
[----:B------:R-:W0:Y:S01]  /*0020*/  LDCU UR4, c[0x0][0x360] ;  /* 0x00006c00ff0477ac */ /* 0x000e220008000800 */
[----:B------:R-:W0:Y:S01]  /*0030*/  S2R R3, SR_TID.X ;  /* 0x0000000000037919 */ /* 0x000e220000002100 */
[----:B------:R-:W1:Y:S01]  /*0040*/  LDCU.64 UR6, c[0x0][0x390] ;  /* 0x00007200ff0677ac */ /* 0x000e620008000a00 */
[----:B0-----:R-:W-:-:S05]  /*0050*/  IMAD R2, R0, UR4, R3 ;  /* 0x0000000400027c24 */ /* 0x001fca000f8e0203 */
[----:B-1----:R-:W-:Y:S02]  /*0060*/  ISETP.GE.U32.AND P0, PT, R2, UR6, PT ;  /* 0x0000000602007c0c */ /* 0x002fe4000bf06070 */
[----:B------:R-:W-:-:S04]  /*0070*/  SHF.R.S32.HI R5, RZ, 0x1f, R2 ;  /* 0x0000001fff057819 */ /* 0x000fc80000011402 */
[----:B------:R-:W-:Y:S01]  /*0080*/  ISETP.GE.AND.EX P0, PT, R5, UR7, PT, P0 ;  /* 0x0000000705007c0c */ /* 0x000fe2000bf06300 */
[----:B------:R-:W0:-:S12]  /*0090*/  LDCU.64 UR6, c[0x0][0x358] ;  /* 0x00006b00ff0677ac */ /* 0x000e180008000a00 */
[----:B------:R-:W1:Y:S02]  /*00a0*/  @!P0 LDC.64 R6, c[0x0][0x388] ;  /* 0x0000e200ff068b82 */ /* 0x000e640000000a00 */
[----:B-1----:R-:W-:-:S04]  /*00b0*/  @!P0 LEA R4, P1, R2, R6, 0x3 ;  /* 0x0000000602048211 */ /* 0x002fc800078218ff */
[----:B------:R-:W-:-:S06]  /*00c0*/  @!P0 LEA.HI.X R5, R2, R7, R5, 0x3, P1 ;  /* 0x0000000702058211 */ /* 0x000fcc00008f1c05 */
[----:B0-----:R-:W2:Y:S01]  /*00d0*/  @!P0 LDG.E.64 R4, desc[UR6][R4.64] ;  /* 0x0000000604048981 */ /* 0x001ea2000c1e1b00 */
[----:B------:R-:W0:Y:S01]  /*00e0*/  S2UR UR5, SR_CgaCtaId ;  /* 0x00000000000579c3 */ /* 0x000e220000008800 */
[----:B------:R-:W-:Y:S01]  /*00f0*/  UMOV UR4, 0x400 ;  /* 0x0000040000047882 */ /* 0x000fe20000000000 */
[----:B------:R-:W-:Y:S01]  /*0100*/  ISETP.GT.U32.AND P1, PT, R3, 0x1ff, PT ;  /* 0x000001ff0300780c */ /* 0x000fe20003f24070 */
[----:B0-----:R-:W-:-:S06]  /*0110*/  ULEA UR4, UR5, UR4, 0x18 ;  /* 0x0000000405047291 */ /* 0x001fcc000f8ec0ff */
[----:B------:R-:W-:-:S05]  /*0120*/  LEA R2, R3, UR4, 0x3 ;  /* 0x0000000403027c11 */ /* 0x000fca000f8e18ff */
[----:B--2---:R-:W-:Y:S04]  /*0130*/  @!P0 STS.64 [R2], R4 ;  /* 0x0000000402008388 */ /* 0x004fe80000000a00 */
[----:B------:R-:W-:Y:S01]  /*0140*/  @P0 STS.64 [R2], RZ ;  /* 0x000000ff02000388 */ /* 0x000fe20000000a00 */
[----:B------:R-:W-:Y:S01]  /*0150*/  BAR.SYNC.DEFER_BLOCKING 0x0 ;  /* 0x0000000000007b1d */ /* 0x000fe20000010000 */
[----:B------:R-:W-:-:S05]  /*0160*/  ISETP.GT.U32.AND P0, PT, R3, 0xff, PT ;  /* 0x000000ff0300780c */ /* 0x000fca0003f04070 */
[----:B------:R-:W-:Y:S04]  /*0170*/  @!P1 LDS.64 R6, [R2+0x1000] ;  /* 0x0010000002069984 */ /* 0x000fe80000000a00 */
[----:B------:R-:W0:Y:S02]  /*0180*/  @!P1 LDS.64 R8, [R2] ;  /* 0x0000000002089984 */ /* 0x000e240000000a00 */
[----:B0-----:R-:W-:-:S07]  /*0190*/  @!P1 DADD R6, R6, R8 ;  /* 0x0000000006069229 */ /* 0x001fce0000000008 */
[----:B------:R-:W-:Y:S01]  /*01a0*/  @!P1 STS.64 [R2], R6 ;  /* 0x0000000602009388 */ /* 0x000fe20000000a00 */
        /* <DEDUP_REMOVED lines=17> */
[----:B------:R0:W-:Y:S01]  /*02c0*/  @!P0 STS.64 [R2], R6 ;  /* 0x0000000602008388 */ /* 0x0001e20000000a00 */
[----:B------:R-:W-:Y:S06]  /*02d0*/  BAR.SYNC.DEFER_BLOCKING 0x0 ;  /* 0x0000000000007b1d */ /* 0x000fec0000010000 */
[----:B------:R-:W-:Y:S05]  /*02e0*/  @P1 EXIT ;  /* 0x000000000000194d */ /* 0x000fea0003800000 */
[----:B------:R-:W-:Y:S01]  /*02f0*/  LDS.64 R4, [R2+0x100] ;  /* 0x0001000002047984 */ /* 0x000fe20000000a00 */
[----:B------:R-:W-:-:S03]  /*0300*/  ISETP.NE.AND P0, PT, R3, RZ, PT ;  /* 0x000000ff0300720c */ /* 0x000fc60003f05270 */
[----:B0-----:R-:W0:Y:S02]  /*0310*/  LDS.64 R6, [R2] ;  /* 0x0000000002067984 */ /* 0x001e240000000a00 */
[----:B0-----:R-:W-:-:S07]  /*0320*/  DADD R4, R4, R6 ;  /* 0x0000000004047229 */ /* 0x001fce0000000006 */
[----:B------:R-:W-:Y:S01]  /*0330*/  STS.64 [R2], R4 ;  /* 0x0000000402007388 */ /* 0x000fe20000000a00 */
[----:B------:R-:W-:-:S03]  /*0340*/  NOP ;  /* 0x0000000000007918 */ /* 0x000fc60000000000 */
[----:B------:R-:W-:Y:S04]  /*0350*/  LDS.64 R6, [R2+0x80] ;  /* 0x0000800002067984 */ /* 0x000fe80000000a00 */
[----:B------:R-:W0:Y:S02]  /*0360*/  LDS.64 R8, [R2] ;  /* 0x0000000002087984 */ /* 0x000e240000000a00 */
        /* <DEDUP_REMOVED lines=16> */
[----:B------:R0:W-:Y:S01]  /*0470*/  STS.64 [R2], R6 ;  /* 0x0000000602007388 */ /* 0x0001e20000000a00 */
[----:B------:R-:W-:Y:S01]  /*0480*/  NOP ;  /* 0x0000000000007918 */ /* 0x000fe20000000000 */
[----:B------:R-:W-:Y:S05]  /*0490*/  @P0 EXIT ;  /* 0x000000000000094d */ /* 0x000fea0003800000 */
[----:B0-----:R-:W0:Y:S01]  /*04a0*/  LDS.128 R4, [UR4] ;  /* 0x00000004ff047984 */ /* 0x001e220008000c00 */
[----:B------:R-:W1:Y:S02]  /*04b0*/  LDC.64 R2, c[0x0][0x380] ;  /* 0x0000e000ff027b82 */ /* 0x000e640000000a00 */
[----:B-1----:R-:W-:Y:S01]  /*04c0*/  IMAD.WIDE.U32 R2, R0, 0x8, R2 ;  /* 0x0000000800027825 */ /* 0x002fe200078e0002 */
[----:B0-----:R-:W-:-:S07]  /*04d0*/  DADD R4, R4, R6 ;  /* 0x0000000004047229 */ /* 0x001fce0000000006 */
[----:B------:R-:W-:Y:S01]  /*04e0*/  STG.E.64 desc[UR6][R2.64], R4 ;  /* 0x0000000402007986 */ /* 0x000fe2000c101b06 */
[----:B------:R-:W-:Y:S05]  /*04f0*/  EXIT ;  /* 0x000000000000794d */ /* 0x000fea0003800000 */
.L_x_0:
[----:B------:R-:W-:-:S00]  /*0500*/  BRA `(.L_x_0) ;  /* 0xfffffffc00fc7947 */ /* 0x000fc0000383ffff */
[----:B------:R-:W-:-:S00]  /*0510*/  NOP ;  /* 0x0000000000007918 */ /* 0x000fc00000000000 */
        /* <DEDUP_REMOVED lines=14> */
.L_x_4:


//--------------------- .text._Z17reduction_productPdPKdS1_l --------------------------
	.section	.text._Z17reduction_productPdPKdS1_l,"ax",@progbits
	.align	128
        .global         _Z17reduction_productPdPKdS1_l
        .type           _Z17reduction_productPdPKdS1_l,@function
        .size           _Z17reduction_productPdPKdS1_l,(.L_x_5 - _Z17reduction_productPdPKdS1_l)
        .other          _Z17reduction_productPdPKdS1_l,@"STO_CUDA_ENTRY STV_DEFAULT"
_Z17reduction_productPdPKdS1_l:
.text._Z17reduction_productPdPKdS1_l:
        /* <DEDUP_REMOVED lines=10> */
[----:B------:R-:W1:Y:S01]  /*00a0*/  @!P0 LDC.64 R8, c[0x0][0x388] ;  /* 0x0000e200ff088b82 */ /* 0x000e620000000a00 */
[C---:B------:R-:W-:Y:S01]  /*00b0*/  @!P0 IMAD.SHL.U32 R11, R2.reuse, 0x8, RZ ;  /* 0x00000008020b8824 */ /* 0x040fe200078e00ff */
[----:B------:R-:W-:-:S06]  /*00c0*/  @!P0 SHF.L.U64.HI R2, R2, 0x3, R5 ;  /* 0x0000000302028819 */ /* 0x000fcc0000010205 */
[----:B------:R-:W2:Y:S01]  /*00d0*/  @!P0 LDC.64 R6, c[0x0][0x390] ;  /* 0x0000e400ff068b82 */ /* 0x000ea20000000a00 */
[----:B-1----:R-:W-:-:S05]  /*00e0*/  @!P0 IADD3 R8, P1, PT, R11, R8, RZ ;  /* 0x000000080b088210 */ /* 0x002fca0007f3e0ff */
[----:B------:R-:W-:Y:S01]  /*00f0*/  @!P0 IMAD.X R9, R2, 0x1, R9, P1 ;  /* 0x0000000102098824 */ /* 0x000fe200008e0609 */
[----:B--2---:R-:W-:-:S04]  /*0100*/  @!P0 IADD3 R10, P2, PT, R11, R6, RZ ;  /* 0x000000060b0a8210 */ /* 0x004fc80007f5e0ff */
[----:B0-----:R-:W2:Y:S01]  /*0110*/  @!P0 LDG.E.64 R4, desc[UR6][R8.64] ;  /* 0x0000000608048981 */ /* 0x001ea2000c1e1b00 */
[----:B------:R-:W-:-:S05]  /*0120*/  @!P0 IMAD.X R11, R2, 0x1, R7, P2 ;  /* 0x00000001020b8824 */ /* 0x000fca00010e0607 */
[----:B------:R-:W2:Y:S01]  /*0130*/  @!P0 LDG.E.64 R6, desc[UR6][R10.64] ;  /* 0x000000060a068981 */ /* 0x000ea2000c1e1b00 */
[----:B------:R-:W0:Y:S01]  /*0140*/  S2UR UR5, SR_CgaCtaId ;  /* 0x00000000000579c3 */ /* 0x000e220000008800 */
[----:B------:R-:W-:Y:S02]  /*0150*/  UMOV UR4, 0x400 ;  /* 0x0000040000047882 */ /* 0x000fe40000000000 */
[----:B0-----:R-:W-:-:S06]  /*0160*/  ULEA UR4, UR5, UR4, 0x18 ;  /* 0x0000000405047291 */ /* 0x001fcc000f8ec0ff */
[C---:B------:R-:W-:Y:S02]  /*0170*/  LEA R2, R3.reuse, UR4, 0x3 ;  /* 0x0000000403027c11 */ /* 0x040fe4000f8e18ff */
[----:B------:R-:W-:Y:S01]  /*0180*/  ISETP.GT.U32.AND P1, PT, R3, 0x1ff, PT ;  /* 0x000001ff0300780c */ /* 0x000fe20003f24070 */
[----:B--2---:R-:W-:-:S07]  /*0190*/  @!P0 DMUL R4, R4, R6 ;  /* 0x0000000604048228 */ /* 0x004fce0000000000 */
[----:B------:R-:W-:Y:S04]  /*01a0*/  @!P0 STS.64 [R2], R4 ;  /* 0x0000000402008388 */ /* 0x000fe80000000a00 */
[----:B------:R-:W-:Y:S01]  /*01b0*/  @P0 STS.64 [R2], RZ ;  /* 0x000000ff02000388 */ /* 0x000fe20000000a00 */
[----:B------:R-:W-:Y:S06]  /*01c0*/  BAR.SYNC.DEFER_BLOCKING 0x0 ;  /* 0x0000000000007b1d */ /* 0x000fec0000010000 */
[----:B------:R-:W-:Y:S04]  /*01d0*/  @!P1 LDS.64 R6, [R2+0x1000] ;  /* 0x0010000002069984 */ /* 0x000fe80000000a00 */
[----:B------:R-:W0:Y:S01]  /*01e0*/  @!P1 LDS.64 R8, [R2] ;  /* 0x0000000002089984 */ /* 0x000e220000000a00 */
[----:B------:R-:W-:Y:S01]  /*01f0*/  ISETP.GT.U32.AND P0, PT, R3, 0xff, PT ;  /* 0x000000ff0300780c */ /* 0x000fe20003f04070 */
[----:B0-----:R-:W-:-:S07]  /*0200*/  @!P1 DADD R6, R6, R8 ;  /* 0x0000000006069229 */ /* 0x001fce0000000008 */
[----:B------:R-:W-:Y:S01]  /*0210*/  @!P1 STS.64 [R2], R6 ;  /* 0x0000000602009388 */ /* 0x000fe20000000a00 */
        /* <DEDUP_REMOVED lines=53> */
.L_x_1:
        /* <DEDUP_REMOVED lines=9> */
.L_x_5:


//--------------------- .text._Z17reduction_kernel1PdPKdl --------------------------
	.section	.text._Z17reduction_kernel1PdPKdl,"ax",@progbits
	.align	128
        .global         _Z17reduction_kernel1PdPKdl
        .type           _Z17reduction_kernel1PdPKdl,@function
        .size           _Z17reduction_kernel1PdPKdl,(.L_x_6 - _Z17reduction_kernel1PdPKdl)
        .other          _Z17reduction_kernel1PdPKdl,@"STO_CUDA_ENTRY STV_DEFAULT"
_Z17reduction_kernel1PdPKdl:
.text._Z17reduction_kernel1PdPKdl:
        /* <DEDUP_REMOVED lines=18> */
[----:B------:R-:W-:-:S06]  /*0120*/  LEA R2, R3, UR4, 0x3 ;  /* 0x0000000403027c11 */ /* 0x000fcc000f8e18ff */
[C---:B------:R-:W-:Y:S01]  /*0130*/  @!P1 IMAD R13, R3.reuse, 0x8, R2 ;  /* 0x00000008030d9824 */ /* 0x040fe200078e0202 */
[----:B--2---:R-:W-:Y:S04]  /*0140*/  @!P0 STS.64 [R2], R4 ;  /* 0x0000000402008388 */ /* 0x004fe80000000a00 */
[----:B------:R-:W-:Y:S01]  /*0150*/  @P0 STS.64 [R2], RZ ;  /* 0x000000ff02000388 */ /* 0x000fe20000000a00 */
[----:B------:R-:W-:Y:S01]  /*0160*/  BAR.SYNC.DEFER_BLOCKING 0x0 ;  /* 0x0000000000007b1d */ /* 0x000fe20000010000 */
[----:B------:R-:W-:-:S13]  /*0170*/  ISETP.GT.U32.AND P0, PT, R3, 0xff, PT ;  /* 0x000000ff0300780c */ /* 0x000fda0003f04070 */
[----:B------:R-:W-:Y:S01]  /*0180*/  @!P0 IMAD R15, R3, 0x18, R2 ;  /* 0x00000018030f8824 */ /* 0x000fe200078e0202 */
[----:B------:R-:W-:Y:S04]  /*0190*/  @!P1 LDS.64 R6, [R13+0x8] ;  /* 0x000008000d069984 */ /* 0x000fe80000000a00 */
[----:B------:R-:W0:Y:S02]  /*01a0*/  @!P1 LDS.64 R8, [R13] ;  /* 0x000000000d089984 */ /* 0x000e240000000a00 */
[----:B0-----:R-:W-:-:S07]  /*01b0*/  @!P1 DADD R6, R6, R8 ;  /* 0x0000000006069229 */ /* 0x001fce0000000008 */
[----:B------:R-:W-:Y:S01]  /*01c0*/  @!P1 STS.64 [R13], R6 ;  /* 0x000000060d009388 */ /* 0x000fe20000000a00 */
        /* <DEDUP_REMOVED lines=28> */
[----:B------:R-:W-:-:S03]  /*0390*/  NOP ;  /* 0x0000000000007918 */ /* 0x000fc60000000000 */
[----:B------:R-:W-:Y:S01]  /*03a0*/  @!P0 LDS.64 R8, [R17+0x100] ;  /* 0x0001000011088984 */ /* 0x000fe20000000a00 */
[----:B------:R-:W-:-:S03]  /*03b0*/  ISETP.GT.U32.AND P1, PT, R3, 0x7, PT ;  /* 0x000000070300780c */ /* 0x000fc60003f24070 */
[----:B------:R-:W0:Y:S10]  /*03c0*/  @!P0 LDS.64 R10, [R17] ;  /* 0x00000000110a8984 */ /* 0x000e340000000a00 */
[----:B------:R-:W-:Y:S01]  /*03d0*/  @!P1 IMAD R13, R3, 0x3f8, R2 ;  /* 0x000003f8030d9824 */ /* 0x000fe200078e0202 */
        /* <DEDUP_REMOVED lines=18> */
[----:B------:R-:W-:-:S03]  /*0500*/  ISETP.NE.AND P0, PT, R3, RZ, PT ;  /* 0x000000ff0300720c */ /* 0x000fc60003f05270 */
[----:B------:R-:W0:Y:S02]  /*0510*/  @!P1 LDS.64 R10, [R17] ;  /* 0x00000000110a9984 */ /* 0x000e240000000a00 */
[----:B0-----:R-:W-:-:S07]  /*0520*/  @!P1 DADD R8, R8, R10 ;  /* 0x0000000008089229 */ /* 0x001fce000000000a */
[----:B------:R0:W-:Y:S01]  /*0530*/  @!P1 STS.64 [R17], R8 ;  /* 0x0000000811009388 */ /* 0x0001e20000000a00 */
[----:B------:R-:W-:Y:S01]  /*0540*/  NOP ;  /* 0x0000000000007918 */ /* 0x000fe20000000000 */
[----:B------:R-:W-:Y:S05]  /*0550*/  @P0 EXIT ;  /* 0x000000000000094d */ /* 0x000fea0003800000 */
[----:B------:R-:W-:Y:S01]  /*0560*/  LDS.64 R2, [UR4] ;  /* 0x00000004ff027984 */ /* 0x000fe20008000a00 */
[----:B------:R-:W1:Y:S03]  /*0570*/  LDC.64 R6, c[0x0][0x380] ;  /* 0x0000e000ff067b82 */ /* 0x000e660000000a00 */
[----:B------:R-:W2:Y:S02]  /*0580*/  LDS.64 R4, [UR4+0x1000] ;  /* 0x00100004ff047984 */ /* 0x000ea40008000a00 */
[----:B--2---:R-:W-:Y:S01]  /*0590*/  DADD R2, R2, R4 ;  /* 0x0000000002027229 */ /* 0x004fe20000000004 */
[----:B-1----:R-:W-:-:S06]  /*05a0*/  IMAD.WIDE.U32 R4, R0, 0x8, R6 ;  /* 0x0000000800047825 */ /* 0x002fcc00078e0006 */
[----:B------:R-:W-:Y:S01]  /*05b0*/  STG.E.64 desc[UR6][R4.64], R2 ;  /* 0x0000000204007986 */ /* 0x000fe2000c101b06 */
[----:B------:R-:W-:Y:S05]  /*05c0*/  EXIT ;  /* 0x000000000000794d */ /* 0x000fea0003800000 */
.L_x_2:
        /* <DEDUP_REMOVED lines=11> */
.L_x_6:


//--------------------- .text._Z17reduction_kernel0PdPKdl --------------------------
	.section	.text._Z17reduction_kernel0PdPKdl,"ax",@progbits
	.align	128
        .global         _Z17reduction_kernel0PdPKdl
        .type           _Z17reduction_kernel0PdPKdl,@function
        .size           _Z17reduction_kernel0PdPKdl,(.L_x_7 - _Z17reduction_kernel0PdPKdl)
        .other          _Z17reduction_kernel0PdPKdl,@"STO_CUDA_ENTRY STV_DEFAULT"
_Z17reduction_kernel0PdPKdl:
.text._Z17reduction_kernel0PdPKdl:
        /* <DEDUP_REMOVED lines=16> */
[----:B------:R-:W-:-:S04]  /*0100*/  LOP3.LUT R2, R3, 0x1, RZ, 0xc0, !PT ;  /* 0x0000000103027812 */ /* 0x000fc800078ec0ff */
[----:B------:R-:W-:Y:S01]  /*0110*/  ISETP.NE.U32.AND P1, PT, R2, 0x1, PT ;  /* 0x000000010200780c */ /* 0x000fe20003f25070 */
[----:B0-----:R-:W-:-:S06]  /*0120*/  ULEA UR4, UR5, UR4, 0x18 ;  /* 0x0000000405047291 */ /* 0x001fcc000f8ec0ff */
[----:B------:R-:W-:-:S05]  /*0130*/  LEA R2, R3, UR4, 0x3 ;  /* 0x0000000403027c11 */ /* 0x000fca000f8e18ff */
[----:B--2---:R-:W-:Y:S04]  /*0140*/  @!P0 STS.64 [R2], R4 ;  /* 0x0000000402008388 */ /* 0x004fe80000000a00 */
[----:B------:R-:W-:Y:S01]  /*0150*/  @P0 STS.64 [R2], RZ ;  /* 0x000000ff02000388 */ /* 0x000fe20000000a00 */
[----:B------:R-:W-:Y:S01]  /*0160*/  BAR.SYNC.DEFER_BLOCKING 0x0 ;  /* 0x0000000000007b1d */ /* 0x000fe20000010000 */
[----:B------:R-:W-:-:S05]  /*0170*/  LOP3.LUT P0, RZ, R3, 0x3, RZ, 0xc0, !PT ;  /* 0x0000000303ff7812 */ /* 0x000fca000780c0ff */
[----:B------:R-:W-:Y:S04]  /*0180*/  @P1 LDS.64 R6, [R2+0x8] ;  /* 0x0000080002061984 */ /* 0x000fe80000000a00 */
[----:B------:R-:W0:Y:S02]  /*0190*/  @P1 LDS.64 R8, [R2] ;  /* 0x0000000002081984 */ /* 0x000e240000000a00 */
[----:B0-----:R-:W-:-:S07]  /*01a0*/  @P1 DADD R6, R6, R8 ;  /* 0x0000000006061229 */ /* 0x001fce0000000008 */
[----:B------:R-:W-:Y:S01]  /*01b0*/  @P1 STS.64 [R2], R6 ;  /* 0x0000000602001388 */ /* 0x000fe20000000a00 */
[----:B------:R-:W-:Y:S01]  /*01c0*/  BAR.SYNC.DEFER_BLOCKING 0x0 ;  /* 0x0000000000007b1d */ /* 0x000fe20000010000 */
[----:B------:R-:W-:-:S05]  /*01d0*/  LOP3.LUT P1, RZ, R3, 0x7, RZ, 0xc0, !PT ;  /* 0x0000000703ff7812 */ /* 0x000fca000782c0ff */
[----:B------:R-:W-:Y:S04]  /*01e0*/  @!P0 LDS.64 R8, [R2+0x10] ;  /* 0x0000100002088984 */ /* 0x000fe80000000a00 */
[----:B------:R-:W0:Y:S02]  /*01f0*/  @!P0 LDS.64 R10, [R2] ;  /* 0x00000000020a8984 */ /* 0x000e240000000a00 */
[----:B0-----:R-:W-:-:S07]  /*0200*/  @!P0 DADD R8, R8, R10 ;  /* 0x0000000008088229 */ /* 0x001fce000000000a */
[----:B------:R-:W-:Y:S01]  /*0210*/  @!P0 STS.64 [R2], R8 ;  /* 0x0000000802008388 */ /* 0x000fe20000000a00 */
        /* <DEDUP_REMOVED lines=37> */
[----:B------:R-:W-:-:S05]  /*0470*/  ISETP.NE.AND P0, PT, R3, RZ, PT ;  /* 0x000000ff0300720c */ /* 0x000fca0003f05270 */
[----:B------:R-:W-:Y:S04]  /*0480*/  @!P1 LDS.64 R4, [R2+0x800] ;  /* 0x0008000002049984 */ /* 0x000fe80000000a00 */
[----:B------:R-:W0:Y:S02]  /*0490*/  @!P1 LDS.64 R10, [R2] ;  /* 0x00000000020a9984 */ /* 0x000e240000000a00 */
[----:B0-----:R-:W-:-:S07]  /*04a0*/  @!P1 DADD R4, R4, R10 ;  /* 0x0000000004049229 */ /* 0x001fce000000000a */
[----:B------:R0:W-:Y:S01]  /*04b0*/  @!P1 STS.64 [R2], R4 ;  /* 0x0000000402009388 */ /* 0x0001e20000000a00 */
[----:B------:R-:W-:Y:S06]  /*04c0*/  BAR.SYNC.DEFER_BLOCKING 0x0 ;  /* 0x0000000000007b1d */ /* 0x000fec0000010000 */
[----:B------:R-:W-:Y:S05]  /*04d0*/  @P0 EXIT ;  /* 0x000000000000094d */ /* 0x000fea0003800000 */
[----:B0-----:R-:W-:Y:S01]  /*04e0*/  LDS.64 R2, [UR4] ;  /* 0x00000004ff027984 */ /* 0x001fe20008000a00 */
[----:B------:R-:W0:Y:S03]  /*04f0*/  LDC.64 R6, c[0x0][0x380] ;  /* 0x0000e000ff067b82 */ /* 0x000e260000000a00 */
[----:B------:R-:W1:Y:S02]  /*0500*/  LDS.64 R4, [UR4+0x1000] ;  /* 0x00100004ff047984 */ /* 0x000e640008000a00 */
[----:B-1----:R-:W-:Y:S01]  /*0510*/  DADD R2, R2, R4 ;  /* 0x0000000002027229 */ /* 0x002fe20000000004 */
[----:B0-----:R-:W-:-:S06]  /*0520*/  IMAD.WIDE.U32 R4, R0, 0x8, R6 ;  /* 0x0000000800047825 */ /* 0x001fcc00078e0006 */
[----:B------:R-:W-:Y:S01]  /*0530*/  STG.E.64 desc[UR6][R4.64], R2 ;  /* 0x0000000204007986 */ /* 0x000fe2000c101b06 */
[----:B------:R-:W-:Y:S05]  /*0540*/  EXIT ;  /* 0x000000000000794d */ /* 0x000fea0003800000 */
.L_x_3:
        /* <DEDUP_REMOVED lines=11> */
.L_x_7:


//--------------------- .nv.shared._Z17reduction_kernel2PdPKdl --------------------------
	.section	.nv.shared._Z17reduction_kernel2PdPKdl,"aw",@nobits
	.sectionflags	@""
	.align	8
.nv.shared._Z17reduction_kernel2PdPKdl:
	.zero		9216


//--------------------- .nv.shared.reserved.0     --------------------------
	.section	.nv.shared.reserved.0,"aw",@nobits
	.weak		__nv_reservedSMEM_offset_0_alias
	.size		__nv_reservedSMEM_offset_0_alias, 0, 64
	.other		__nv_reservedSMEM_offset_0_alias,@"STO_CUDA_RESERVED_SHARED STV_DEFAULT"
__nv_reservedSMEM_offset_0_alias:
	.zero		0
	.zero		64


//--------------------- .nv.shared._Z17reduction_productPdPKdS1_l --------------------------
	.section	.nv.shared._Z17reduction_productPdPKdS1_l,"aw",@nobits
	.sectionflags	@""
	.align	8
.nv.shared._Z17reduction_productPdPKdS1_l:
	.zero		9216


//--------------------- .nv.shared._Z17reduction_kernel1PdPKdl --------------------------
	.section	.nv.shared._Z17reduction_kernel1PdPKdl,"aw",@nobits
	.sectionflags	@""
	.align	8
.nv.shared._Z17reduction_kernel1PdPKdl:
	.zero		9216


//--------------------- .nv.shared._Z17reduction_kernel0PdPKdl --------------------------
	.section	.nv.shared._Z17reduction_kernel0PdPKdl,"aw",@nobits
	.sectionflags	@""
	.align	8
.nv.shared._Z17reduction_kernel0PdPKdl:
	.zero		9216


//--------------------- .nv.constant0._Z17reduction_kernel2PdPKdl --------------------------
	.section	.nv.constant0._Z17reduction_kernel2PdPKdl,"a",@progbits
	.sectionflags	@""
	.align	4
.nv.constant0._Z17reduction_kernel2PdPKdl:
	.zero		920


//--------------------- .nv.constant0._Z17reduction_productPdPKdS1_l --------------------------
	.section	.nv.constant0._Z17reduction_productPdPKdS1_l,"a",@progbits
	.sectionflags	@""
	.align	4
.nv.constant0._Z17reduction_productPdPKdS1_l:
	.zero		928


//--------------------- .nv.constant0._Z17reduction_kernel1PdPKdl --------------------------
	.section	.nv.constant0._Z17reduction_kernel1PdPKdl,"a",@progbits
	.sectionflags	@""
	.align	4
.nv.constant0._Z17reduction_kernel1PdPKdl:
	.zero		920


//--------------------- .nv.constant0._Z17reduction_kernel0PdPKdl --------------------------
	.section	.nv.constant0._Z17reduction_kernel0PdPKdl,"a",@progbits
	.sectionflags	@""
	.align	4
.nv.constant0._Z17reduction_kernel0PdPKdl:
	.zero		920


//--------------------- SYMBOLS --------------------------

	.type		.nv.reservedSmem.offset0,@object
	.size		.nv.reservedSmem.offset0,0x4
	.type		.nv.reservedSmem.cap,@object
	.size		.nv.reservedSmem.cap,0x4
